	.headerflags	@"EF_CUDA_TEXMODE_UNIFIED EF_CUDA_64BIT_ADDRESS EF_CUDA_ACCELERATORS EF_CUDA_SM90 EF_CUDA_VIRTUAL_SM(EF_CUDA_SM90)"
	.elftype	@"ET_EXEC"


//--------------------- .nv.info                  --------------------------
	.section	.nv.info,"",@"SHT_CUDA_INFO"
	.align	4


	//----- nvinfo : EIATTR_REGCOUNT
	.align		4
        /*0000*/ 	.byte	0x04, 0x2f
        /*0002*/ 	.short	(.L_3 - .L_2)
	.align		4
.L_2:
        /*0004*/ 	.word	index@(triton_poi_fused__native_batch_norm_legit_no_training_reflection_pad2d_relu_0)
        /*0008*/ 	.word	0x00000014


	//----- nvinfo : EIATTR_MIN_STACK_SIZE
	.align		4
.L_3:
        /*000c*/ 	.byte	0x04, 0x12
        /*000e*/ 	.short	(.L_5 - .L_4)
	.align		4
.L_4:
        /*0010*/ 	.word	index@(triton_poi_fused__native_batch_norm_legit_no_training_reflection_pad2d_relu_0)
        /*0014*/ 	.word	0x00000000


	//----- nvinfo : EIATTR_FRAME_SIZE
	.align		4
.L_5:
        /*0018*/ 	.byte	0x04, 0x11
        /*001a*/ 	.short	(.L_7 - .L_6)
	.align		4
.L_6:
        /*001c*/ 	.word	index@(triton_poi_fused__native_batch_norm_legit_no_training_reflection_pad2d_relu_0)
        /*0020*/ 	.word	0x00000000


	//----- nvinfo : EIATTR_MIN_STACK_SIZE
	.align		4
.L_7:
        /*0024*/ 	.byte	0x04, 0x12
        /*0026*/ 	.short	(.L_9 - .L_8)
	.align		4
.L_8:
        /*0028*/ 	.word	index@(triton_poi_fused__native_batch_norm_legit_no_training_reflection_pad2d_relu_0)
        /*002c*/ 	.word	0x00000000
.L_9:


//--------------------- .nv.info.triton_poi_fused__native_batch_norm_legit_no_training_reflection_pad2d_relu_0 --------------------------
	.section	.nv.info.triton_poi_fused__native_batch_norm_legit_no_training_reflection_pad2d_relu_0,"",@"SHT_CUDA_INFO"
	.sectionflags	@""
	.align	4


	//----- nvinfo : EIATTR_CUDA_API_VERSION
	.align		4
        /*0000*/ 	.byte	0x04, 0x37
        /*0002*/ 	.short	(.L_11 - .L_10)
.L_10:
        /*0004*/ 	.word	0x0000007c


	//----- nvinfo : EIATTR_KPARAM_INFO
	.align		4
.L_11:
        /*0008*/ 	.byte	0x04, 0x17
        /*000a*/ 	.short	(.L_13 - .L_12)
.L_12:
        /*000c*/ 	.word	0x00000000
        /*0010*/ 	.short	0x0006
        /*0012*/ 	.short	0x0030
        /*0014*/ 	.byte	0x00, 0xf0, 0x11, 0x00


	//----- nvinfo : EIATTR_KPARAM_INFO
	.align		4
.L_13:
        /*0018*/ 	.byte	0x04, 0x17
        /*001a*/ 	.short	(.L_15 - .L_14)
.L_14:
        /*001c*/ 	.word	0x00000000
        /*0020*/ 	.short	0x0005
        /*0022*/ 	.short	0x0028
        /*0024*/ 	.byte	0x00, 0xf4, 0x21, 0x00


	//----- nvinfo : EIATTR_KPARAM_INFO
	.align		4
.L_15:
        /*0028*/ 	.byte	0x04, 0x17
        /*002a*/ 	.short	(.L_17 - .L_16)
.L_16:
        /*002c*/ 	.word	0x00000000
        /*0030*/ 	.short	0x0004
        /*0032*/ 	.short	0x0020
        /*0034*/ 	.byte	0x00, 0xf4, 0x21, 0x00


	//----- nvinfo : EIATTR_KPARAM_INFO
	.align		4
.L_17:
        /*0038*/ 	.byte	0x04, 0x17
        /*003a*/ 	.short	(.L_19 - .L_18)
.L_18:
        /*003c*/ 	.word	0x00000000
        /*0040*/ 	.short	0x0003
        /*0042*/ 	.short	0x0018
        /*0044*/ 	.byte	0x00, 0xf4, 0x21, 0x00


	//----- nvinfo : EIATTR_KPARAM_INFO
	.align		4
.L_19:
        /*0048*/ 	.byte	0x04, 0x17
        /*004a*/ 	.short	(.L_21 - .L_20)
.L_20:
        /*004c*/ 	.word	0x00000000
        /*0050*/ 	.short	0x0002
        /*0052*/ 	.short	0x0010
        /*0054*/ 	.byte	0x00, 0xf4, 0x21, 0x00


	//----- nvinfo : EIATTR_KPARAM_INFO
	.align		4
.L_21:
        /*0058*/ 	.byte	0x04, 0x17
        /*005a*/ 	.short	(.L_23 - .L_22)
.L_22:
        /*005c*/ 	.word	0x00000000
        /*0060*/ 	.short	0x0001
        /*0062*/ 	.short	0x0008
        /*0064*/ 	.byte	0x00, 0xf4, 0x21, 0x00


	//----- nvinfo : EIATTR_KPARAM_INFO
	.align		4
.L_23:
        /*0068*/ 	.byte	0x04, 0x17
        /*006a*/ 	.short	(.L_25 - .L_24)
.L_24:
        /*006c*/ 	.word	0x00000000
        /*0070*/ 	.short	0x0000
        /*0072*/ 	.short	0x0000
        /*0074*/ 	.byte	0x00, 0xf4, 0x21, 0x00


	//----- nvinfo : EIATTR_SPARSE_MMA_MASK
	.align		4
.L_25:
        /*0078*/ 	.byte	0x03, 0x50
        /*007a*/ 	.short	0x0000


	//----- nvinfo : EIATTR_MAXREG_COUNT
	.align		4
        /*007c*/ 	.byte	0x03, 0x1b
        /*007e*/ 	.short	0x00ff


	//----- nvinfo : EIATTR_EXIT_INSTR_OFFSETS
	.align		4
        /*0080*/ 	.byte	0x04, 0x1c
        /*0082*/ 	.short	(.L_27 - .L_26)


	//   ....[0]....
.L_26:
        /*0084*/ 	.word	0x00000440


	//   ....[1]....
        /*0088*/ 	.word	0x00000460


	//----- nvinfo : EIATTR_REQNTID
	.align		4
.L_27:
        /*008c*/ 	.byte	0x04, 0x10
        /*008e*/ 	.short	(.L_29 - .L_28)
.L_28:
        /*0090*/ 	.word	0x00000080
        /*0094*/ 	.word	0x00000001
        /*0098*/ 	.word	0x00000001


	//----- nvinfo : EIATTR_CBANK_PARAM_SIZE
	.align		4
.L_29:
        /*009c*/ 	.byte	0x03, 0x19
        /*009e*/ 	.short	0x0034


	//----- nvinfo : EIATTR_PARAM_CBANK
	.align		4
        /*00a0*/ 	.byte	0x04, 0x0a
        /*00a2*/ 	.short	(.L_31 - .L_30)
	.align		4
.L_30:
        /*00a4*/ 	.word	index@(.nv.constant0.triton_poi_fused__native_batch_norm_legit_no_training_reflection_pad2d_relu_0)
        /*00a8*/ 	.short	0x0210
        /*00aa*/ 	.short	0x0034


	//----- nvinfo : EIATTR_SW_WAR
	.align		4
.L_31:
        /*00ac*/ 	.byte	0x04, 0x36
        /*00ae*/ 	.short	(.L_33 - .L_32)
.L_32:
        /*00b0*/ 	.word	0x00000008
.L_33:


//--------------------- .nv.callgraph             --------------------------
	.section	.nv.callgraph,"",@"SHT_CUDA_CALLGRAPH"
	.align	4
	.sectionentsize	8
	.align		4
        /*0000*/ 	.word	0x00000000
	.align		4
        /*0004*/ 	.word	0xffffffff
	.align		4
        /*0008*/ 	.word	0x00000000
	.align		4
        /*000c*/ 	.word	0xfffffffe
	.align		4
        /*0010*/ 	.word	0x00000000
	.align		4
        /*0014*/ 	.word	0xfffffffd
	.align		4
        /*0018*/ 	.word	0x00000000
	.align		4
        /*001c*/ 	.word	0xfffffffc


//--------------------- .nv.constant4             --------------------------
	.section	.nv.constant4,"a",@progbits
	.align	8
	.align		8
.nv.constant4:
        /*0000*/ 	.dword	_$_str
	.align		8
        /*0008*/ 	.dword	_$_str_$_2


//--------------------- .text.triton_poi_fused__native_batch_norm_legit_no_training_reflection_pad2d_relu_0 --------------------------
	.section	.text.triton_poi_fused__native_batch_norm_legit_no_training_reflection_pad2d_relu_0,"ax",@progbits
	.align	128
        .global         triton_poi_fused__native_batch_norm_legit_no_training_reflection_pad2d_relu_0
        .type           triton_poi_fused__native_batch_norm_legit_no_training_reflection_pad2d_relu_0,@function
        .size           triton_poi_fused__native_batch_norm_legit_no_training_reflection_pad2d_relu_0,(.L_x_1 - triton_poi_fused__native_batch_norm_legit_no_training_reflection_pad2d_relu_0)
        .other          triton_poi_fused__native_batch_norm_legit_no_training_reflection_pad2d_relu_0,@"STO_CUDA_ENTRY STV_DEFAULT"
triton_poi_fused__native_batch_norm_legit_no_training_reflection_pad2d_relu_0:
.text.triton_poi_fused__native_batch_norm_legit_no_training_reflection_pad2d_relu_0:
[----:B------:R-:W0:Y:S02]  /*0000*/  LDC R1, c[0x0][0x28] ;  /* 0x00000a00ff017b82 */ /* 0x000e240000000800 */
[----:B------:R-:W1:Y:S01]  /*0010*/  S2R R0, SR_TID.X ;  /* 0x0000000000007919 */ /* 0x000e620000002100 */
[----:B------:R-:W2:Y:S01]  /*0020*/  LDC.64 R6, c[0x0][0x220] ;  /* 0x00008800ff067b82 */ /* 0x000ea20000000a00 */
[----:B------:R-:W-:Y:S01]  /*0030*/  ULDC.64 UR4, c[0x0][0x208] ;  /* 0x0000820000047ab9 */ /* 0x000fe20000000a00 */
[----:B------:R-:W3:Y:S06]  /*0040*/  S2R R3, SR_CTAID.X ;  /* 0x0000000000037919 */ /* 0x000eec0000002500 */
[----:B------:R-:W4:Y:S01]  /*0050*/  LDC.64 R12, c[0x0][0x210] ;  /* 0x00008400ff0c7b82 */ /* 0x000f220000000a00 */
[----:B-1----:R-:W-:-:S05]  /*0060*/  LOP3.LUT R0, R0, 0x7f, RZ, 0xc0, !PT ;  /* 0x0000007f00007812 */ /* 0x002fca00078ec0ff */
[----:B---3--:R-:W-:-:S04]  /*0070*/  IMAD R0, R3, 0x80, R0 ;  /* 0x0000008003007824 */ /* 0x008fc800078e0200 */
[C---:B------:R-:W-:Y:S01]  /*0080*/  IMAD.HI R4, R0.reuse, 0x38e38e39, RZ ;  /* 0x38e38e3900047827 */ /* 0x040fe200078e02ff */
[----:B------:R-:W-:-:S03]  /*0090*/  ISETP.GE.AND P0, PT, R0, 0x240, PT ;  /* 0x000002400000780c */ /* 0x000fc60003f06270 */
[----:B------:R-:W-:Y:S01]  /*00a0*/  IMAD.HI R2, R0, 0x2aaaaaab, RZ ;  /* 0x2aaaaaab00027827 */ /* 0x000fe200078e02ff */
[----:B------:R-:W-:-:S04]  /*00b0*/  SHF.R.U32.HI R3, RZ, 0x1f, R4 ;  /* 0x0000001fff037819 */ /* 0x000fc80000011604 */
[----:B------:R-:W-:Y:S02]  /*00c0*/  LEA.HI.SX32 R4, R4, R3, 0x1d ;  /* 0x0000000304047211 */ /* 0x000fe400078feaff */
[----:B------:R-:W-:Y:S01]  /*00d0*/  LEA.HI R5, R2, R2, RZ, 0x1 ;  /* 0x0000000202057211 */ /* 0x000fe200078f08ff */
[----:B------:R-:W-:Y:S01]  /*00e0*/  HFMA2.MMA R2, -RZ, RZ, 0, 0 ;  /* 0x00000000ff027435 */ /* 0x000fe200000001ff */
[----:B------:R-:W-:-:S03]  /*00f0*/  LEA.HI R3, R4, R4, RZ, 0x2 ;  /* 0x0000000404037211 */ /* 0x000fc600078f10ff */
[----:B------:R-:W-:Y:S01]  /*0100*/  IMAD.HI R8, R5, 0x2aaaaaab, RZ ;  /* 0x2aaaaaab05087827 */ /* 0x000fe200078e02ff */
[----:B------:R-:W-:-:S04]  /*0110*/  LOP3.LUT R3, R3, 0xfffffffc, RZ, 0xc0, !PT ;  /* 0xfffffffc03037812 */ /* 0x000fc800078ec0ff */
[----:B------:R-:W-:Y:S01]  /*0120*/  LEA.HI R9, R8, R8, RZ, 0x1 ;  /* 0x0000000808097211 */ /* 0x000fe200078f08ff */
[----:B------:R-:W-:-:S04]  /*0130*/  IMAD.IADD R3, R4, 0x1, -R3 ;  /* 0x0000000104037824 */ /* 0x000fc800078e0a03 */
[----:B--2---:R-:W-:-:S05]  /*0140*/  IMAD.WIDE R6, R3, 0x4, R6 ;  /* 0x0000000403067825 */ /* 0x004fca00078e0206 */
[----:B------:R1:W2:Y:S01]  /*0150*/  @!P0 LDG.E.EL R2, desc[UR4][R6.64] ;  /* 0x0000000406028981 */ /* 0x0002a2000c2e1900 */
[----:B------:R-:W-:Y:S01]  /*0160*/  IMAD R8, R5, 0x6, RZ ;  /* 0x0000000605087824 */ /* 0x000fe200078e02ff */
[----:B------:R-:W-:Y:S01]  /*0170*/  LEA R4, R4, 0xf, 0x4 ;  /* 0x0000000f04047811 */ /* 0x000fe200078e20ff */
[----:B------:R-:W-:-:S03]  /*0180*/  IMAD R9, R9, 0x6, RZ ;  /* 0x0000000609097824 */ /* 0x000fc600078e02ff */
[----:B------:R-:W-:Y:S02]  /*0190*/  LOP3.LUT R11, RZ, R8, RZ, 0x33, !PT ;  /* 0x00000008ff0b7212 */ /* 0x000fe400078e33ff */
[----:B------:R-:W-:-:S03]  /*01a0*/  LOP3.LUT R8, RZ, R9, RZ, 0x33, !PT ;  /* 0x00000009ff087212 */ /* 0x000fc600078e33ff */
[----:B------:R-:W-:Y:S01]  /*01b0*/  IMAD.IADD R11, R0, 0x1, R11 ;  /* 0x00000001000b7824 */ /* 0x000fe200078e020b */
[----:B------:R-:W-:-:S04]  /*01c0*/  IADD3 R8, R5, R8, RZ ;  /* 0x0000000805087210 */ /* 0x000fc80007ffe0ff */
[----:B------:R-:W-:Y:S02]  /*01d0*/  IABS R8, R8 ;  /* 0x0000000800087213 */ /* 0x000fe40000000000 */
[----:B------:R-:W-:Y:S02]  /*01e0*/  IABS R5, R11 ;  /* 0x0000000b00057213 */ /* 0x000fe40000000000 */
[----:B-1----:R-:W-:Y:S01]  /*01f0*/  IADD3 R6, R8, -0x3, RZ ;  /* 0xfffffffd08067810 */ /* 0x002fe20007ffe0ff */
[----:B------:R-:W1:Y:S02]  /*0200*/  LDC.64 R10, c[0x0][0x228] ;  /* 0x00008a00ff0a7b82 */ /* 0x000e640000000a00 */
[----:B------:R-:W-:-:S05]  /*0210*/  VIADD R5, R5, 0xfffffffd ;  /* 0xfffffffd05057836 */ /* 0x000fca0000000000 */
[----:B------:R-:W-:Y:S01]  /*0220*/  IABS R14, R5 ;  /* 0x00000005000e7213 */ /* 0x000fe20000000000 */
[----:B------:R-:W3:Y:S01]  /*0230*/  LDC.64 R8, c[0x0][0x218] ;  /* 0x00008600ff087b82 */ /* 0x000ee20000000a00 */
[----:B------:R-:W-:-:S05]  /*0240*/  IABS R5, R6 ;  /* 0x0000000600057213 */ /* 0x000fca0000000000 */
[----:B------:R-:W-:Y:S02]  /*0250*/  IMAD R5, R5, 0x4, R14 ;  /* 0x0000000405057824 */ /* 0x000fe400078e020e */
[----:B------:R-:W5:Y:S03]  /*0260*/  LDC.64 R6, c[0x0][0x230] ;  /* 0x00008c00ff067b82 */ /* 0x000f660000000a00 */
[----:B------:R-:W-:-:S05]  /*0270*/  IADD3 R5, R4, -R5, RZ ;  /* 0x8000000504057210 */ /* 0x000fca0007ffe0ff */
[----:B----4-:R-:W-:Y:S01]  /*0280*/  IMAD.WIDE R12, R5, 0x4, R12 ;  /* 0x00000004050c7825 */ /* 0x010fe200078e020c */
[----:B------:R-:W-:-:S03]  /*0290*/  CS2R R4, SRZ ;  /* 0x0000000000047805 */ /* 0x000fc6000001ff00 */
[----:B---3--:R-:W-:-:S03]  /*02a0*/  IMAD.WIDE R8, R3, 0x4, R8 ;  /* 0x0000000403087825 */ /* 0x008fc600078e0208 */
[----:B------:R-:W3:Y:S01]  /*02b0*/  @!P0 LDG.E.EL R4, desc[UR4][R12.64] ;  /* 0x000000040c048981 */ /* 0x000ee2000c2e1900 */
[----:B------:R-:W-:-:S03]  /*02c0*/  CS2R R14, SRZ ;  /* 0x00000000000e7805 */ /* 0x000fc6000001ff00 */
[----:B------:R4:W3:Y:S01]  /*02d0*/  @!P0 LDG.E.EL R5, desc[UR4][R8.64] ;  /* 0x0000000408058981 */ /* 0x0008e2000c2e1900 */
[----:B-1----:R-:W-:-:S04]  /*02e0*/  IMAD.WIDE R10, R3, 0x4, R10 ;  /* 0x00000004030a7825 */ /* 0x002fc800078e020a */
[----:B-----5:R-:W-:Y:S01]  /*02f0*/  IMAD.WIDE R6, R3, 0x4, R6 ;  /* 0x0000000403067825 */ /* 0x020fe200078e0206 */
[----:B------:R-:W5:Y:S04]  /*0300*/  @!P0 LDG.E.EL R14, desc[UR4][R10.64] ;  /* 0x000000040a0e8981 */ /* 0x000f68000c2e1900 */
[----:B------:R-:W5:Y:S01]  /*0310*/  @!P0 LDG.E.EL R15, desc[UR4][R6.64] ;  /* 0x00000004060f8981 */ /* 0x000f62000c2e1900 */
[----:B----4-:R-:W-:Y:S02]  /*0320*/  IMAD.MOV.U32 R8, RZ, RZ, 0x3e800000 ;  /* 0x3e800000ff087424 */ /* 0x010fe400078e00ff */
[----:B--2---:R-:W-:Y:S02]  /*0330*/  FADD R16, R2, 9.9999997473787516356e-06 ;  /* 0x3727c5ac02107421 */ /* 0x004fe40000000000 */
[----:B------:R-:W1:Y:S02]  /*0340*/  LDC.64 R2, c[0x0][0x238] ;  /* 0x00008e00ff027b82 */ /* 0x000e640000000a00 */
[----:B------:R-:W2:Y:S02]  /*0350*/  MUFU.SQRT R17, R16 ;  /* 0x0000001000117308 */ /* 0x000ea40000002000 */
[----:B--2---:R-:W-:-:S02]  /*0360*/  FSETP.GT.AND P1, PT, R17, 8.50705917302346158658e+37, PT ;  /* 0x7e8000001100780b */ /* 0x004fc40003f24000 */
[----:B------:R-:W-:Y:S02]  /*0370*/  FSETP.GEU.AND P2, PT, R17, 1.175494350822287508e-38, PT ;  /* 0x008000001100780b */ /* 0x000fe40003f4e000 */
[----:B------:R-:W-:Y:S01]  /*0380*/  FSEL R8, R8, 1, P1 ;  /* 0x3f80000008087808 */ /* 0x000fe20000800000 */
[----:B-1----:R-:W-:-:S08]  /*0390*/  IMAD.WIDE R2, R0, 0x4, R2 ;  /* 0x0000000400027825 */ /* 0x002fd000078e0202 */
[----:B------:R-:W-:Y:S02]  /*03a0*/  @P1 FMUL R17, R17, 0.25 ;  /* 0x3e80000011111820 */ /* 0x000fe40000400000 */
[----:B------:R-:W-:Y:S02]  /*03b0*/  @!P2 FMUL R8, R8, 16777216 ;  /* 0x4b8000000808a820 */ /* 0x000fe40000400000 */
[----:B------:R-:W-:-:S06]  /*03c0*/  @!P2 FMUL R17, R17, 16777216 ;  /* 0x4b8000001111a820 */ /* 0x000fcc0000400000 */
[----:B------:R-:W1:Y:S01]  /*03d0*/  MUFU.RCP R17, R17 ;  /* 0x0000001100117308 */ /* 0x000e620000001000 */
[----:B---3--:R-:W-:Y:S01]  /*03e0*/  FADD R4, -R5, R4 ;  /* 0x0000000405047221 */ /* 0x008fe20000000100 */
[----:B-1----:R-:W-:-:S04]  /*03f0*/  FMUL R5, R17, R8 ;  /* 0x0000000811057220 */ /* 0x002fc80000400000 */
[----:B------:R-:W-:-:S04]  /*0400*/  FMUL R4, R4, R5 ;  /* 0x0000000504047220 */ /* 0x000fc80000400000 */
[----:B-----5:R-:W-:-:S05]  /*0410*/  FFMA R4, R4, R14, R15 ;  /* 0x0000000e04047223 */ /* 0x020fca000000000f */
[----:B------:R-:W-:-:S04]  /*0420*/  FSETP.GEU.AND P1, PT, R4, RZ, PT ;  /* 0x000000ff0400720b */ /* 0x000fc80003f2e000 */
[----:B------:R-:W-:Y:S01]  /*0430*/  FSEL R5, R4, RZ, P1 ;  /* 0x000000ff04057208 */ /* 0x000fe20000800000 */
[----:B------:R-:W-:Y:S08]  /*0440*/  @P0 EXIT ;  /* 0x000000000000094d */ /* 0x000ff00003800000 */
[----:B------:R-:W-:Y:S01]  /*0450*/  STG.E desc[UR4][R2.64], R5 ;  /* 0x0000000502007986 */ /* 0x000fe2000c101904 */
[----:B------:R-:W-:Y:S05]  /*0460*/  EXIT ;  /* 0x000000000000794d */ /* 0x000fea0003800000 */
.L_x_0:
[----:B------:R-:W-:-:S00]  /*0470*/  BRA `(.L_x_0) ;  /* 0xfffffffc00fc7947 */ /* 0x000fc0000383ffff */
[----:B------:R-:W-:-:S00]  /*0480*/  NOP ;  /* 0x0000000000007918 */ /* 0x000fc00000000000 */
[----:B------:R-:W-:-:S00]  /*0490*/  NOP ;  /* 0x0000000000007918 */ /* 0x000fc00000000000 */
[----:B------:R-:W-:-:S00]  /*04a0*/  NOP ;  /* 0x0000000000007918 */ /* 0x000fc00000000000 */
[----:B------:R-:W-:-:S00]  /*04b0*/  NOP ;  /* 0x0000000000007918 */ /* 0x000fc00000000000 */
[----:B------:R-:W-:-:S00]  /*04c0*/  NOP ;  /* 0x0000000000007918 */ /* 0x000fc00000000000 */
[----:B------:R-:W-:-:S00]  /*04d0*/  NOP ;  /* 0x0000000000007918 */ /* 0x000fc00000000000 */
[----:B------:R-:W-:-:S00]  /*04e0*/  NOP ;  /* 0x0000000000007918 */ /* 0x000fc00000000000 */
[----:B------:R-:W-:-:S00]  /*04f0*/  NOP ;  /* 0x0000000000007918 */ /* 0x000fc00000000000 */
.L_x_1:


//--------------------- .nv.global.init           --------------------------
	.section	.nv.global.init,"aw",@progbits
.nv.global.init:
	.type		_$_str,@object
	.size		_$_str,(_$_str_$_2 - _$_str)
_$_str:
        /*0000*/ 	.byte	0x5f, 0x5f, 0x43, 0x55, 0x44, 0x41, 0x5f, 0x46, 0x54, 0x5a, 0x00
	.type		_$_str_$_2,@object
	.size		_$_str_$_2,(.L_1 - _$_str_$_2)
_$_str_$_2:
        /*000b*/ 	.byte	0x5f, 0x5f, 0x43, 0x55, 0x44, 0x41, 0x5f, 0x50, 0x52, 0x45, 0x43, 0x5f, 0x53, 0x51, 0x52, 0x54
        /*001b*/ 	.byte	0x00
.L_1:


//--------------------- .nv.constant0.triton_poi_fused__native_batch_norm_legit_no_training_reflection_pad2d_relu_0 --------------------------
	.section	.nv.constant0.triton_poi_fused__native_batch_norm_legit_no_training_reflection_pad2d_relu_0,"a",@progbits
	.sectionflags	@""
	.align	4
.nv.constant0.triton_poi_fused__native_batch_norm_legit_no_training_reflection_pad2d_relu_0:
	.zero		580
